//
// Generated by NVIDIA NVVM Compiler
//
// Compiler Build ID: CL-36424714
// Cuda compilation tools, release 13.0, V13.0.88
// Based on NVVM 20.0.0
//

.version 9.0
.target sm_100
.address_size 64

	// .globl	_Z15index_of_threadv
.extern .func  (.param .b32 func_retval0) vprintf
(
	.param .b64 vprintf_param_0,
	.param .b64 vprintf_param_1
)
;
.global .align 1 .b8 $str[42] = {72, 101, 108, 108, 111, 32, 87, 111, 114, 108, 100, 32, 102, 114, 111, 109, 32, 98, 108, 111, 99, 107, 32, 37, 100, 32, 97, 110, 100, 32, 116, 104, 114, 101, 97, 100, 32, 37, 100, 33, 10};

.visible .entry _Z15index_of_threadv()
{
	.local .align 8 .b8 	__local_depot0[8];
	.reg .b64 	%SP;
	.reg .b64 	%SPL;
	.reg .b32 	%r<5>;
	.reg .b64 	%rd<5>;

	mov.u64 	%SPL, __local_depot0;
	cvta.local.u64 	%SP, %SPL;
	add.u64 	%rd1, %SP, 0;
	add.u64 	%rd2, %SPL, 0;
	mov.u32 	%r1, %ctaid.x;
	mov.u32 	%r2, %tid.x;
	st.local.v2.u32 	[%rd2], {%r1, %r2};
	mov.u64 	%rd3, $str;
	cvta.global.u64 	%rd4, %rd3;
	{ // callseq 0, 0
	.param .b64 param0;
	st.param.b64 	[param0], %rd4;
	.param .b64 param1;
	st.param.b64 	[param1], %rd1;
	.param .b32 retval0;
	call.uni (retval0), 
	vprintf, 
	(
	param0, 
	param1
	);
	ld.param.b32 	%r3, [retval0];
	} // callseq 0
	ret;

}


// ===== COMPILED SASS (sm_100) =====

	.target	sm_100

	.elftype	@"ET_EXEC"


//--------------------- .note.nv.tkinfo           --------------------------
	.section	.note.nv.tkinfo,"",@"SHT_NOTE"
	.sectionflags	@"SHF_NOTE_NV_TKINFO"
	.tkinfo
        /*0018*/ 	.word	0x00000002
        /*0030*/ 	.string	""
        /*0030*/ 	.string	"ptxas"
        /*0030*/ 	.string	"Cuda compilation tools, release 13.0, V13.0.88"
        /*0030*/ 	.string	"Build cuda_13.0.r13.0/compiler.36424714_0"
        /*0030*/ 	.string	"-arch sm_100 -m 64 "



//--------------------- .note.nv.cuinfo           --------------------------
	.section	.note.nv.cuinfo,"",@"SHT_NOTE"
	.sectionflags	@"SHF_NOTE_NV_CUINFO"
        /*0018*/ 	.short	0x0002
        /*001a*/ 	.short	0x0064
        /*001c*/ 	.short	0x0082
	.zero		2


//--------------------- .nv.info                  --------------------------
	.section	.nv.info,"",@"SHT_CUDA_INFO"
	.align	4


	//----- nvinfo : EIATTR_REGCOUNT
	.align		4
        /*0000*/ 	.byte	0x04, 0x2f
        /*0002*/ 	.short	(.L_2 - .L_1)
	.align		4
.L_1:
        /*0004*/ 	.word	index@(_Z15index_of_threadv)
        /*0008*/ 	.word	0x00000018


	//----- nvinfo : EIATTR_FRAME_SIZE
	.align		4
.L_2:
        /*000c*/ 	.byte	0x04, 0x11
        /*000e*/ 	.short	(.L_4 - .L_3)
	.align		4
.L_3:
        /*0010*/ 	.word	index@(_Z15index_of_threadv)
        /*0014*/ 	.word	0x00000008


	//----- nvinfo : EIATTR_MIN_STACK_SIZE
	.align		4
.L_4:
        /*0018*/ 	.byte	0x04, 0x12
        /*001a*/ 	.short	(.L_6 - .L_5)
	.align		4
.L_5:
        /*001c*/ 	.word	index@(_Z15index_of_threadv)
        /*0020*/ 	.word	0x00000008
.L_6:


//--------------------- .nv.compat                --------------------------
	.section	.nv.compat,"",@"SHT_CUDA_COMPAT_INFO"
	.align	4
        /*0000*/ 	.byte	0x02, 0x09, 0x00, 0x00, 0x02, 0x02, 0x01, 0x00, 0x02, 0x05, 0x05, 0x00, 0x03, 0x07, 0x01, 0x01
        /*0010*/ 	.byte	0x02, 0x03, 0x00, 0x00, 0x02, 0x06, 0x01, 0x00, 0x04, 0x0b, 0x08, 0x00, 0x09, 0x00, 0x00, 0x00
        /*0020*/ 	.byte	0x00, 0x00, 0x00, 0x00


//--------------------- .nv.info._Z15index_of_threadv --------------------------
	.section	.nv.info._Z15index_of_threadv,"",@"SHT_CUDA_INFO"
	.sectionflags	@""
	.align	4


	//----- nvinfo : EIATTR_CUDA_API_VERSION
	.align		4
        /*0000*/ 	.byte	0x04, 0x37
        /*0002*/ 	.short	(.L_8 - .L_7)
.L_7:
        /*0004*/ 	.word	0x00000082


	//----- nvinfo : EIATTR_SPARSE_MMA_MASK
	.align		4
.L_8:
        /*0008*/ 	.byte	0x03, 0x50
        /*000a*/ 	.short	0x0000


	//----- nvinfo : EIATTR_MAXREG_COUNT
	.align		4
        /*000c*/ 	.byte	0x03, 0x1b
        /*000e*/ 	.short	0x00ff


	//----- nvinfo : EIATTR_EXTERNS
	.align		4
        /*0010*/ 	.byte	0x04, 0x0f
        /*0012*/ 	.short	(.L_10 - .L_9)


	//   ....[0]....
	.align		4
.L_9:
        /*0014*/ 	.word	index@(vprintf)


	//----- nvinfo : EIATTR_MERCURY_ISA_VERSION
	.align		4
.L_10:
        /*0018*/ 	.byte	0x03, 0x5f
        /*001a*/ 	.short	0x0101


	//----- nvinfo : EIATTR_VRC_CTA_INIT_COUNT
	.align		4
        /*001c*/ 	.byte	0x02, 0x4a
	.zero		1
	.zero		1


	//----- nvinfo : EIATTR_SYSCALL_OFFSETS
	.align		4
        /*0020*/ 	.byte	0x04, 0x46
        /*0022*/ 	.short	(.L_12 - .L_11)


	//   ....[0]....
.L_11:
        /*0024*/ 	.word	0x000000f0


	//----- nvinfo : EIATTR_EXIT_INSTR_OFFSETS
	.align		4
.L_12:
        /*0028*/ 	.byte	0x04, 0x1c
        /*002a*/ 	.short	(.L_14 - .L_13)


	//   ....[0]....
.L_13:
        /*002c*/ 	.word	0x00000100


	//----- nvinfo : EIATTR_SW_WAR
	.align		4
.L_14:
        /*0030*/ 	.byte	0x04, 0x36
        /*0032*/ 	.short	(.L_16 - .L_15)
.L_15:
        /*0034*/ 	.word	0x00000008
.L_16:


//--------------------- .nv.callgraph             --------------------------
	.section	.nv.callgraph,"",@"SHT_CUDA_CALLGRAPH"
	.align	4
	.sectionentsize	8
	.align		4
        /*0000*/ 	.word	0x00000000
	.align		4
        /*0004*/ 	.word	0xffffffff
	.align		4
        /*0008*/ 	.word	index@(_Z15index_of_threadv)
	.align		4
        /*000c*/ 	.word	index@(vprintf)
	.align		4
        /*0010*/ 	.word	0x00000000
	.align		4
        /*0014*/ 	.word	0xfffffffe
	.align		4
        /*0018*/ 	.word	0x00000000
	.align		4
        /*001c*/ 	.word	0xfffffffd
	.align		4
        /*0020*/ 	.word	0x00000000
	.align		4
        /*0024*/ 	.word	0xfffffffc


//--------------------- .nv.constant4             --------------------------
	.section	.nv.constant4,"a",@progbits
	.align	8
	.align		8
.nv.constant4:
        /*0000*/ 	.dword	vprintf
	.align		8
        /*0008*/ 	.dword	$str


//--------------------- .text._Z15index_of_threadv --------------------------
	.section	.text._Z15index_of_threadv,"ax",@progbits
	.align	128
        .global         _Z15index_of_threadv
        .type           _Z15index_of_threadv,@function
        .size           _Z15index_of_threadv,(.L_x_2 - _Z15index_of_threadv)
        .other          _Z15index_of_threadv,@"STO_CUDA_ENTRY STV_DEFAULT"
_Z15index_of_threadv:
.text._Z15index_of_threadv:
[----:B------:R-:W0:Y:S01]  /*0000*/  LDC R1, c[0x0][0x37c] ;  /* 0x0000df00ff017b82 */ /* 0x000e220000000800 */
[----:B------:R-:W1:Y:S01]  /*0010*/  S2R R8, SR_CTAID.X ;  /* 0x0000000000087919 */ /* 0x000e620000002500 */
[----:B0-----:R-:W-:Y:S01]  /*0020*/  VIADD R1, R1, 0xfffffff8 ;  /* 0xfffffff801017836 */ /* 0x001fe20000000000 */
[----:B------:R-:W-:Y:S01]  /*0030*/  MOV R0, 0x0 ;  /* 0x0000000000007802 */ /* 0x000fe20000000f00 */
[----:B------:R-:W0:Y:S01]  /*0040*/  LDCU UR4, c[0x0][0x2f8] ;  /* 0x00005f00ff0477ac */ /* 0x000e220008000800 */
[----:B------:R-:W1:Y:S03]  /*0050*/  S2R R9, SR_TID.X ;  /* 0x0000000000097919 */ /* 0x000e660000002100 */
[----:B------:R2:W3:Y:S01]  /*0060*/  LDC.64 R2, c[0x4][R0] ;  /* 0x0100000000027b82 */ /* 0x0004e20000000a00 */
[----:B------:R-:W4:Y:S01]  /*0070*/  LDCU.64 UR6, c[0x4][0x8] ;  /* 0x01000100ff0677ac */ /* 0x000f220008000a00 */
[----:B------:R-:W5:Y:S01]  /*0080*/  LDCU UR5, c[0x0][0x2fc] ;  /* 0x00005f80ff0577ac */ /* 0x000f620008000800 */
[----:B0-----:R-:W-:Y:S01]  /*0090*/  IADD3 R6, P0, PT, R1, UR4, RZ ;  /* 0x0000000401067c10 */ /* 0x001fe2000ff1e0ff */
[----:B----4-:R-:W-:Y:S01]  /*00a0*/  IMAD.U32 R4, RZ, RZ, UR6 ;  /* 0x00000006ff047e24 */ /* 0x010fe2000f8e00ff */
[----:B------:R-:W-:-:S03]  /*00b0*/  MOV R5, UR7 ;  /* 0x0000000700057c02 */ /* 0x000fc60008000f00 */
[----:B-----5:R-:W-:Y:S01]  /*00c0*/  IMAD.X R7, RZ, RZ, UR5, P0 ;  /* 0x00000005ff077e24 */ /* 0x020fe200080e06ff */
[----:B-1----:R2:W-:Y:S07]  /*00d0*/  STL.64 [R1], R8 ;  /* 0x0000000801007387 */ /* 0x0025ee0000100a00 */
[----:B------:R-:W-:-:S07]  /*00e0*/  LEPC R20, `(.L_x_0) ;  /* 0x000000001014794e */ /* 0x000fce0000000000 */
[----:B--23--:R-:W-:Y:S05]  /*00f0*/  CALL.ABS.NOINC R2 ;  /* 0x0000000002007343 */ /* 0x00cfea0003c00000 */
.L_x_0:
[----:B------:R-:W-:Y:S05]  /*0100*/  EXIT ;  /* 0x000000000000794d */ /* 0x000fea0003800000 */
.L_x_1:
[----:B------:R-:W-:-:S00]  /*0110*/  BRA `(.L_x_1) ;  /* 0xfffffffc00fc7947 */ /* 0x000fc0000383ffff */
[----:B------:R-:W-:-:S00]  /*0120*/  NOP ;  /* 0x0000000000007918 */ /* 0x000fc00000000000 */
        /* <DEDUP_REMOVED lines=13> */
.L_x_2:


//--------------------- .nv.global.init           --------------------------
	.section	.nv.global.init,"aw",@progbits
.nv.global.init:
	.type		$str,@object
	.size		$str,(.L_0 - $str)
$str:
        /*0000*/ 	.byte	0x48, 0x65, 0x6c, 0x6c, 0x6f, 0x20, 0x57, 0x6f, 0x72, 0x6c, 0x64, 0x20, 0x66, 0x72, 0x6f, 0x6d
        /*0010*/ 	.byte	0x20, 0x62, 0x6c, 0x6f, 0x63, 0x6b, 0x20, 0x25, 0x64, 0x20, 0x61, 0x6e, 0x64, 0x20, 0x74, 0x68
        /*0020*/ 	.byte	0x72, 0x65, 0x61, 0x64, 0x20, 0x25, 0x64, 0x21, 0x0a, 0x00
.L_0:


//--------------------- .nv.shared.reserved.0     --------------------------
	.section	.nv.shared.reserved.0,"aw",@nobits
	.weak		__nv_reservedSMEM_offset_0_alias
	.size		__nv_reservedSMEM_offset_0_alias, 0, 64
	.other		__nv_reservedSMEM_offset_0_alias,@"STO_CUDA_RESERVED_SHARED STV_DEFAULT"
__nv_reservedSMEM_offset_0_alias:
	.zero		0
	.zero		64


//--------------------- .nv.constant0._Z15index_of_threadv --------------------------
	.section	.nv.constant0._Z15index_of_threadv,"a",@progbits
	.sectionflags	@""
	.align	4
.nv.constant0._Z15index_of_threadv:
	.zero		896


//--------------------- SYMBOLS --------------------------

	.type		.nv.reservedSmem.offset0,@object
	.size		.nv.reservedSmem.offset0,0x4
	.type		vprintf,@function
